//
// Generated by NVIDIA NVVM Compiler
//
// Compiler Build ID: CL-36424714
// Cuda compilation tools, release 13.0, V13.0.88
// Based on NVVM 20.0.0
//

.version 9.0
.target sm_100
.address_size 64

	// .globl	_Z13add_kernel_ccP6float2S0_S0_ii

.visible .entry _Z13add_kernel_ccP6float2S0_S0_ii(
	.param .u64 .ptr .align 1 _Z13add_kernel_ccP6float2S0_S0_ii_param_0,
	.param .u64 .ptr .align 1 _Z13add_kernel_ccP6float2S0_S0_ii_param_1,
	.param .u64 .ptr .align 1 _Z13add_kernel_ccP6float2S0_S0_ii_param_2,
	.param .u32 _Z13add_kernel_ccP6float2S0_S0_ii_param_3,
	.param .u32 _Z13add_kernel_ccP6float2S0_S0_ii_param_4
)
{
	.reg .pred 	%p<2>;
	.reg .b32 	%r<9>;
	.reg .b32 	%f<7>;
	.reg .b64 	%rd<12>;

	ld.param.u64 	%rd1, [_Z13add_kernel_ccP6float2S0_S0_ii_param_0];
	ld.param.u64 	%rd2, [_Z13add_kernel_ccP6float2S0_S0_ii_param_1];
	ld.param.u64 	%rd3, [_Z13add_kernel_ccP6float2S0_S0_ii_param_2];
	ld.param.u32 	%r2, [_Z13add_kernel_ccP6float2S0_S0_ii_param_3];
	ld.param.u32 	%r3, [_Z13add_kernel_ccP6float2S0_S0_ii_param_4];
	mov.u32 	%r4, %ctaid.x;
	mov.u32 	%r5, %ntid.x;
	mov.u32 	%r6, %tid.x;
	mad.lo.s32 	%r1, %r4, %r5, %r6;
	mul.lo.s32 	%r7, %r3, %r2;
	setp.ge.s32 	%p1, %r1, %r7;
	@%p1 bra 	$L__BB0_2;
	cvta.to.global.u64 	%rd4, %rd1;
	cvta.to.global.u64 	%rd5, %rd3;
	cvta.to.global.u64 	%rd6, %rd2;
	mul.wide.s32 	%rd7, %r1, 8;
	add.s64 	%rd8, %rd4, %rd7;
	ld.global.v2.f32 	{%f1, %f2}, [%rd8];
	rem.s32 	%r8, %r1, %r2;
	mul.wide.s32 	%rd9, %r8, 8;
	add.s64 	%rd10, %rd5, %rd9;
	ld.global.v2.f32 	{%f3, %f4}, [%rd10];
	add.f32 	%f5, %f1, %f3;
	add.f32 	%f6, %f2, %f4;
	add.s64 	%rd11, %rd6, %rd7;
	st.global.v2.f32 	[%rd11], {%f5, %f6};
$L__BB0_2:
	ret;

}
	// .globl	_Z13add_kernel_ffPfS_S_ii
.visible .entry _Z13add_kernel_ffPfS_S_ii(
	.param .u64 .ptr .align 1 _Z13add_kernel_ffPfS_S_ii_param_0,
	.param .u64 .ptr .align 1 _Z13add_kernel_ffPfS_S_ii_param_1,
	.param .u64 .ptr .align 1 _Z13add_kernel_ffPfS_S_ii_param_2,
	.param .u32 _Z13add_kernel_ffPfS_S_ii_param_3,
	.param .u32 _Z13add_kernel_ffPfS_S_ii_param_4
)
{
	.reg .pred 	%p<2>;
	.reg .b32 	%r<9>;
	.reg .b32 	%f<4>;
	.reg .b64 	%rd<12>;

	ld.param.u64 	%rd1, [_Z13add_kernel_ffPfS_S_ii_param_0];
	ld.param.u64 	%rd2, [_Z13add_kernel_ffPfS_S_ii_param_1];
	ld.param.u64 	%rd3, [_Z13add_kernel_ffPfS_S_ii_param_2];
	ld.param.u32 	%r2, [_Z13add_kernel_ffPfS_S_ii_param_3];
	ld.param.u32 	%r3, [_Z13add_kernel_ffPfS_S_ii_param_4];
	mov.u32 	%r4, %ctaid.x;
	mov.u32 	%r5, %ntid.x;
	mov.u32 	%r6, %tid.x;
	mad.lo.s32 	%r1, %r4, %r5, %r6;
	mul.lo.s32 	%r7, %r3, %r2;
	setp.ge.s32 	%p1, %r1, %r7;
	@%p1 bra 	$L__BB1_2;
	cvta.to.global.u64 	%rd4, %rd1;
	cvta.to.global.u64 	%rd5, %rd3;
	cvta.to.global.u64 	%rd6, %rd2;
	mul.wide.s32 	%rd7, %r1, 4;
	add.s64 	%rd8, %rd4, %rd7;
	ld.global.f32 	%f1, [%rd8];
	rem.s32 	%r8, %r1, %r2;
	mul.wide.s32 	%rd9, %r8, 4;
	add.s64 	%rd10, %rd5, %rd9;
	ld.global.f32 	%f2, [%rd10];
	add.f32 	%f3, %f1, %f2;
	add.s64 	%rd11, %rd6, %rd7;
	st.global.f32 	[%rd11], %f3;
$L__BB1_2:
	ret;

}


// ===== COMPILED SASS (sm_100) =====

	.target	sm_100

	.elftype	@"ET_EXEC"


//--------------------- .note.nv.tkinfo           --------------------------
	.section	.note.nv.tkinfo,"",@"SHT_NOTE"
	.sectionflags	@"SHF_NOTE_NV_TKINFO"
	.tkinfo
        /*0018*/ 	.word	0x00000002
        /*0030*/ 	.string	""
        /*0030*/ 	.string	"ptxas"
        /*0030*/ 	.string	"Cuda compilation tools, release 13.0, V13.0.88"
        /*0030*/ 	.string	"Build cuda_13.0.r13.0/compiler.36424714_0"
        /*0030*/ 	.string	"-arch sm_100 -m 64 "



//--------------------- .note.nv.cuinfo           --------------------------
	.section	.note.nv.cuinfo,"",@"SHT_NOTE"
	.sectionflags	@"SHF_NOTE_NV_CUINFO"
        /*0018*/ 	.short	0x0002
        /*001a*/ 	.short	0x0064
        /*001c*/ 	.short	0x0082
	.zero		2


//--------------------- .nv.info                  --------------------------
	.section	.nv.info,"",@"SHT_CUDA_INFO"
	.align	4


	//----- nvinfo : EIATTR_REGCOUNT
	.align		4
        /*0000*/ 	.byte	0x04, 0x2f
        /*0002*/ 	.short	(.L_1 - .L_0)
	.align		4
.L_0:
        /*0004*/ 	.word	index@(_Z13add_kernel_ccP6float2S0_S0_ii)
        /*0008*/ 	.word	0x0000000c


	//----- nvinfo : EIATTR_FRAME_SIZE
	.align		4
.L_1:
        /*000c*/ 	.byte	0x04, 0x11
        /*000e*/ 	.short	(.L_3 - .L_2)
	.align		4
.L_2:
        /*0010*/ 	.word	index@(_Z13add_kernel_ccP6float2S0_S0_ii)
        /*0014*/ 	.word	0x00000000


	//----- nvinfo : EIATTR_REGCOUNT
	.align		4
.L_3:
        /*0018*/ 	.byte	0x04, 0x2f
        /*001a*/ 	.short	(.L_5 - .L_4)
	.align		4
.L_4:
        /*001c*/ 	.word	index@(_Z13add_kernel_ffPfS_S_ii)
        /*0020*/ 	.word	0x0000000c


	//----- nvinfo : EIATTR_FRAME_SIZE
	.align		4
.L_5:
        /*0024*/ 	.byte	0x04, 0x11
        /*0026*/ 	.short	(.L_7 - .L_6)
	.align		4
.L_6:
        /*0028*/ 	.word	index@(_Z13add_kernel_ffPfS_S_ii)
        /*002c*/ 	.word	0x00000000


	//----- nvinfo : EIATTR_MIN_STACK_SIZE
	.align		4
.L_7:
        /*0030*/ 	.byte	0x04, 0x12
        /*0032*/ 	.short	(.L_9 - .L_8)
	.align		4
.L_8:
        /*0034*/ 	.word	index@(_Z13add_kernel_ffPfS_S_ii)
        /*0038*/ 	.word	0x00000000


	//----- nvinfo : EIATTR_MIN_STACK_SIZE
	.align		4
.L_9:
        /*003c*/ 	.byte	0x04, 0x12
        /*003e*/ 	.short	(.L_11 - .L_10)
	.align		4
.L_10:
        /*0040*/ 	.word	index@(_Z13add_kernel_ccP6float2S0_S0_ii)
        /*0044*/ 	.word	0x00000000
.L_11:


//--------------------- .nv.compat                --------------------------
	.section	.nv.compat,"",@"SHT_CUDA_COMPAT_INFO"
	.align	4
        /*0000*/ 	.byte	0x02, 0x09, 0x00, 0x00, 0x02, 0x02, 0x01, 0x00, 0x02, 0x05, 0x05, 0x00, 0x03, 0x07, 0x01, 0x01
        /*0010*/ 	.byte	0x02, 0x03, 0x00, 0x00, 0x02, 0x06, 0x01, 0x00, 0x04, 0x0b, 0x08, 0x00, 0x09, 0x00, 0x00, 0x00
        /*0020*/ 	.byte	0x00, 0x00, 0x00, 0x00


//--------------------- .nv.info._Z13add_kernel_ffPfS_S_ii --------------------------
	.section	.nv.info._Z13add_kernel_ffPfS_S_ii,"",@"SHT_CUDA_INFO"
	.sectionflags	@""
	.align	4


	//----- nvinfo : EIATTR_CUDA_API_VERSION
	.align		4
        /*0000*/ 	.byte	0x04, 0x37
        /*0002*/ 	.short	(.L_13 - .L_12)
.L_12:
        /*0004*/ 	.word	0x00000082


	//----- nvinfo : EIATTR_KPARAM_INFO
	.align		4
.L_13:
        /*0008*/ 	.byte	0x04, 0x17
        /*000a*/ 	.short	(.L_15 - .L_14)
.L_14:
        /*000c*/ 	.word	0x00000000
        /*0010*/ 	.short	0x0004
        /*0012*/ 	.short	0x001c
        /*0014*/ 	.byte	0x00, 0xf0, 0x11, 0x00


	//----- nvinfo : EIATTR_KPARAM_INFO
	.align		4
.L_15:
        /*0018*/ 	.byte	0x04, 0x17
        /*001a*/ 	.short	(.L_17 - .L_16)
.L_16:
        /*001c*/ 	.word	0x00000000
        /*0020*/ 	.short	0x0003
        /*0022*/ 	.short	0x0018
        /*0024*/ 	.byte	0x00, 0xf0, 0x11, 0x00


	//----- nvinfo : EIATTR_KPARAM_INFO
	.align		4
.L_17:
        /*0028*/ 	.byte	0x04, 0x17
        /*002a*/ 	.short	(.L_19 - .L_18)
.L_18:
        /*002c*/ 	.word	0x00000000
        /*0030*/ 	.short	0x0002
        /*0032*/ 	.short	0x0010
        /*0034*/ 	.byte	0x00, 0xf5, 0x21, 0x00


	//----- nvinfo : EIATTR_KPARAM_INFO
	.align		4
.L_19:
        /*0038*/ 	.byte	0x04, 0x17
        /*003a*/ 	.short	(.L_21 - .L_20)
.L_20:
        /*003c*/ 	.word	0x00000000
        /*0040*/ 	.short	0x0001
        /*0042*/ 	.short	0x0008
        /*0044*/ 	.byte	0x00, 0xf5, 0x21, 0x00


	//----- nvinfo : EIATTR_KPARAM_INFO
	.align		4
.L_21:
        /*0048*/ 	.byte	0x04, 0x17
        /*004a*/ 	.short	(.L_23 - .L_22)
.L_22:
        /*004c*/ 	.word	0x00000000
        /*0050*/ 	.short	0x0000
        /*0052*/ 	.short	0x0000
        /*0054*/ 	.byte	0x00, 0xf5, 0x21, 0x00


	//----- nvinfo : EIATTR_SPARSE_MMA_MASK
	.align		4
.L_23:
        /*0058*/ 	.byte	0x03, 0x50
        /*005a*/ 	.short	0x0000


	//----- nvinfo : EIATTR_MAXREG_COUNT
	.align		4
        /*005c*/ 	.byte	0x03, 0x1b
        /*005e*/ 	.short	0x00ff


	//----- nvinfo : EIATTR_MERCURY_ISA_VERSION
	.align		4
        /*0060*/ 	.byte	0x03, 0x5f
        /*0062*/ 	.short	0x0101


	//----- nvinfo : EIATTR_VRC_CTA_INIT_COUNT
	.align		4
        /*0064*/ 	.byte	0x02, 0x4a
	.zero		1
	.zero		1


	//----- nvinfo : EIATTR_EXIT_INSTR_OFFSETS
	.align		4
        /*0068*/ 	.byte	0x04, 0x1c
        /*006a*/ 	.short	(.L_25 - .L_24)


	//   ....[0]....
.L_24:
        /*006c*/ 	.word	0x00000080


	//   ....[1]....
        /*0070*/ 	.word	0x000002a0


	//----- nvinfo : EIATTR_CBANK_PARAM_SIZE
	.align		4
.L_25:
        /*0074*/ 	.byte	0x03, 0x19
        /*0076*/ 	.short	0x0020


	//----- nvinfo : EIATTR_PARAM_CBANK
	.align		4
        /*0078*/ 	.byte	0x04, 0x0a
        /*007a*/ 	.short	(.L_27 - .L_26)
	.align		4
.L_26:
        /*007c*/ 	.word	index@(.nv.constant0._Z13add_kernel_ffPfS_S_ii)
        /*0080*/ 	.short	0x0380
        /*0082*/ 	.short	0x0020


	//----- nvinfo : EIATTR_SW_WAR
	.align		4
.L_27:
        /*0084*/ 	.byte	0x04, 0x36
        /*0086*/ 	.short	(.L_29 - .L_28)
.L_28:
        /*0088*/ 	.word	0x00000008
.L_29:


//--------------------- .nv.info._Z13add_kernel_ccP6float2S0_S0_ii --------------------------
	.section	.nv.info._Z13add_kernel_ccP6float2S0_S0_ii,"",@"SHT_CUDA_INFO"
	.sectionflags	@""
	.align	4


	//----- nvinfo : EIATTR_CUDA_API_VERSION
	.align		4
        /*0000*/ 	.byte	0x04, 0x37
        /*0002*/ 	.short	(.L_31 - .L_30)
.L_30:
        /*0004*/ 	.word	0x00000082


	//----- nvinfo : EIATTR_KPARAM_INFO
	.align		4
.L_31:
        /*0008*/ 	.byte	0x04, 0x17
        /*000a*/ 	.short	(.L_33 - .L_32)
.L_32:
        /*000c*/ 	.word	0x00000000
        /*0010*/ 	.short	0x0004
        /*0012*/ 	.short	0x001c
        /*0014*/ 	.byte	0x00, 0xf0, 0x11, 0x00


	//----- nvinfo : EIATTR_KPARAM_INFO
	.align		4
.L_33:
        /*0018*/ 	.byte	0x04, 0x17
        /*001a*/ 	.short	(.L_35 - .L_34)
.L_34:
        /*001c*/ 	.word	0x00000000
        /*0020*/ 	.short	0x0003
        /*0022*/ 	.short	0x0018
        /*0024*/ 	.byte	0x00, 0xf0, 0x11, 0x00


	//----- nvinfo : EIATTR_KPARAM_INFO
	.align		4
.L_35:
        /*0028*/ 	.byte	0x04, 0x17
        /*002a*/ 	.short	(.L_37 - .L_36)
.L_36:
        /*002c*/ 	.word	0x00000000
        /*0030*/ 	.short	0x0002
        /*0032*/ 	.short	0x0010
        /*0034*/ 	.byte	0x00, 0xf5, 0x21, 0x00


	//----- nvinfo : EIATTR_KPARAM_INFO
	.align		4
.L_37:
        /*0038*/ 	.byte	0x04, 0x17
        /*003a*/ 	.short	(.L_39 - .L_38)
.L_38:
        /*003c*/ 	.word	0x00000000
        /*0040*/ 	.short	0x0001
        /*0042*/ 	.short	0x0008
        /*0044*/ 	.byte	0x00, 0xf5, 0x21, 0x00


	//----- nvinfo : EIATTR_KPARAM_INFO
	.align		4
.L_39:
        /*0048*/ 	.byte	0x04, 0x17
        /*004a*/ 	.short	(.L_41 - .L_40)
.L_40:
        /*004c*/ 	.word	0x00000000
        /*0050*/ 	.short	0x0000
        /*0052*/ 	.short	0x0000
        /*0054*/ 	.byte	0x00, 0xf5, 0x21, 0x00


	//----- nvinfo : EIATTR_SPARSE_MMA_MASK
	.align		4
.L_41:
        /*0058*/ 	.byte	0x03, 0x50
        /*005a*/ 	.short	0x0000


	//----- nvinfo : EIATTR_MAXREG_COUNT
	.align		4
        /*005c*/ 	.byte	0x03, 0x1b
        /*005e*/ 	.short	0x00ff


	//----- nvinfo : EIATTR_MERCURY_ISA_VERSION
	.align		4
        /*0060*/ 	.byte	0x03, 0x5f
        /*0062*/ 	.short	0x0101


	//----- nvinfo : EIATTR_VRC_CTA_INIT_COUNT
	.align		4
        /*0064*/ 	.byte	0x02, 0x4a
	.zero		1
	.zero		1


	//----- nvinfo : EIATTR_EXIT_INSTR_OFFSETS
	.align		4
        /*0068*/ 	.byte	0x04, 0x1c
        /*006a*/ 	.short	(.L_43 - .L_42)


	//   ....[0]....
.L_42:
        /*006c*/ 	.word	0x00000080


	//   ....[1]....
        /*0070*/ 	.word	0x000002b0


	//----- nvinfo : EIATTR_CBANK_PARAM_SIZE
	.align		4
.L_43:
        /*0074*/ 	.byte	0x03, 0x19
        /*0076*/ 	.short	0x0020


	//----- nvinfo : EIATTR_PARAM_CBANK
	.align		4
        /*0078*/ 	.byte	0x04, 0x0a
        /*007a*/ 	.short	(.L_45 - .L_44)
	.align		4
.L_44:
        /*007c*/ 	.word	index@(.nv.constant0._Z13add_kernel_ccP6float2S0_S0_ii)
        /*0080*/ 	.short	0x0380
        /*0082*/ 	.short	0x0020


	//----- nvinfo : EIATTR_SW_WAR
	.align		4
.L_45:
        /*0084*/ 	.byte	0x04, 0x36
        /*0086*/ 	.short	(.L_47 - .L_46)
.L_46:
        /*0088*/ 	.word	0x00000008
.L_47:


//--------------------- .nv.callgraph             --------------------------
	.section	.nv.callgraph,"",@"SHT_CUDA_CALLGRAPH"
	.align	4
	.sectionentsize	8
	.align		4
        /*0000*/ 	.word	0x00000000
	.align		4
        /*0004*/ 	.word	0xffffffff
	.align		4
        /*0008*/ 	.word	0x00000000
	.align		4
        /*000c*/ 	.word	0xfffffffe
	.align		4
        /*0010*/ 	.word	0x00000000
	.align		4
        /*0014*/ 	.word	0xfffffffd
	.align		4
        /*0018*/ 	.word	0x00000000
	.align		4
        /*001c*/ 	.word	0xfffffffc


//--------------------- .text._Z13add_kernel_ffPfS_S_ii --------------------------
	.section	.text._Z13add_kernel_ffPfS_S_ii,"ax",@progbits
	.align	128
        .global         _Z13add_kernel_ffPfS_S_ii
        .type           _Z13add_kernel_ffPfS_S_ii,@function
        .size           _Z13add_kernel_ffPfS_S_ii,(.L_x_2 - _Z13add_kernel_ffPfS_S_ii)
        .other          _Z13add_kernel_ffPfS_S_ii,@"STO_CUDA_ENTRY STV_DEFAULT"
_Z13add_kernel_ffPfS_S_ii:
.text._Z13add_kernel_ffPfS_S_ii:
[----:B------:R-:W-:Y:S01]  /*0000*/  LDC R1, c[0x0][0x37c] ;  /* 0x0000df00ff017b82 */ /* 0x000fe20000000800 */
[----:B------:R-:W0:Y:S07]  /*0010*/  S2R R5, SR_TID.X ;  /* 0x0000000000057919 */ /* 0x000e2e0000002100 */
[----:B------:R-:W0:Y:S08]  /*0020*/  S2UR UR4, SR_CTAID.X ;  /* 0x00000000000479c3 */ /* 0x000e300000002500 */
[----:B------:R-:W0:Y:S08]  /*0030*/  LDC R0, c[0x0][0x360] ;  /* 0x0000d800ff007b82 */ /* 0x000e300000000800 */
[----:B------:R-:W1:Y:S01]  /*0040*/  LDC.64 R2, c[0x0][0x398] ;  /* 0x0000e600ff027b82 */ /* 0x000e620000000a00 */
[----:B0-----:R-:W-:-:S02]  /*0050*/  IMAD R0, R0, UR4, R5 ;  /* 0x0000000400007c24 */ /* 0x001fc4000f8e0205 */
[----:B-1----:R-:W-:-:S05]  /*0060*/  IMAD R3, R3, R2, RZ ;  /* 0x0000000203037224 */ /* 0x002fca00078e02ff */
[----:B------:R-:W-:-:S13]  /*0070*/  ISETP.GE.AND P0, PT, R0, R3, PT ;  /* 0x000000030000720c */ /* 0x000fda0003f06270 */
[----:B------:R-:W-:Y:S05]  /*0080*/  @P0 EXIT ;  /* 0x000000000000094d */ /* 0x000fea0003800000 */
[----:B------:R-:W-:Y:S01]  /*0090*/  IABS R8, R2 ;  /* 0x0000000200087213 */ /* 0x000fe20000000000 */
[----:B------:R-:W0:Y:S01]  /*00a0*/  LDCU.64 UR4, c[0x0][0x358] ;  /* 0x00006b00ff0477ac */ /* 0x000e220008000a00 */
[----:B------:R-:W-:Y:S02]  /*00b0*/  IABS R6, R0 ;  /* 0x0000000000067213 */ /* 0x000fe40000000000 */
[----:B------:R-:W1:Y:S01]  /*00c0*/  I2F.RP R3, R8 ;  /* 0x0000000800037306 */ /* 0x000e620000209400 */
[----:B------:R-:W-:-:S07]  /*00d0*/  ISETP.GE.AND P2, PT, R0, RZ, PT ;  /* 0x000000ff0000720c */ /* 0x000fce0003f46270 */
[----:B-1----:R-:W1:Y:S02]  /*00e0*/  MUFU.RCP R3, R3 ;  /* 0x0000000300037308 */ /* 0x002e640000001000 */
[----:B-1----:R-:W-:-:S06]  /*00f0*/  IADD3 R4, PT, PT, R3, 0xffffffe, RZ ;  /* 0x0ffffffe03047810 */ /* 0x002fcc0007ffe0ff */
[----:B------:R1:W2:Y:S02]  /*0100*/  F2I.FTZ.U32.TRUNC.NTZ R5, R4 ;  /* 0x0000000400057305 */ /* 0x0002a4000021f000 */
[----:B-1----:R-:W-:Y:S02]  /*0110*/  HFMA2 R4, -RZ, RZ, 0, 0 ;  /* 0x00000000ff047431 */ /* 0x002fe400000001ff */
[----:B--2---:R-:W-:-:S04]  /*0120*/  IMAD.MOV R7, RZ, RZ, -R5 ;  /* 0x000000ffff077224 */ /* 0x004fc800078e0a05 */
[----:B------:R-:W-:-:S04]  /*0130*/  IMAD R7, R7, R8, RZ ;  /* 0x0000000807077224 */ /* 0x000fc800078e02ff */
[----:B------:R-:W-:-:S06]  /*0140*/  IMAD.HI.U32 R5, R5, R7, R4 ;  /* 0x0000000705057227 */ /* 0x000fcc00078e0004 */
[----:B------:R-:W-:-:S04]  /*0150*/  IMAD.HI.U32 R5, R5, R6, RZ ;  /* 0x0000000605057227 */ /* 0x000fc800078e00ff */
[----:B------:R-:W-:-:S04]  /*0160*/  IMAD.MOV R5, RZ, RZ, -R5 ;  /* 0x000000ffff057224 */ /* 0x000fc800078e0a05 */
[C---:B------:R-:W-:Y:S02]  /*0170*/  IMAD R3, R8.reuse, R5, R6 ;  /* 0x0000000508037224 */ /* 0x040fe400078e0206 */
[----:B------:R-:W1:Y:S03]  /*0180*/  LDC.64 R4, c[0x0][0x380] ;  /* 0x0000e000ff047b82 */ /* 0x000e660000000a00 */
[----:B------:R-:W-:-:S05]  /*0190*/  ISETP.GT.U32.AND P0, PT, R8, R3, PT ;  /* 0x000000030800720c */ /* 0x000fca0003f04070 */
[----:B------:R-:W2:Y:S08]  /*01a0*/  LDC.64 R6, c[0x0][0x390] ;  /* 0x0000e400ff067b82 */ /* 0x000eb00000000a00 */
[----:B------:R-:W-:Y:S02]  /*01b0*/  @!P0 IADD3 R3, PT, PT, R3, -R8, RZ ;  /* 0x8000000803038210 */ /* 0x000fe40007ffe0ff */
[----:B------:R-:W-:-:S02]  /*01c0*/  ISETP.NE.AND P0, PT, R2, RZ, PT ;  /* 0x000000ff0200720c */ /* 0x000fc40003f05270 */
[----:B------:R-:W-:-:S13]  /*01d0*/  ISETP.GT.U32.AND P1, PT, R8, R3, PT ;  /* 0x000000030800720c */ /* 0x000fda0003f24070 */
[----:B------:R-:W-:-:S05]  /*01e0*/  @!P1 IMAD.IADD R3, R3, 0x1, -R8 ;  /* 0x0000000103039824 */ /* 0x000fca00078e0a08 */
[----:B------:R-:W-:-:S04]  /*01f0*/  MOV R9, R3 ;  /* 0x0000000300097202 */ /* 0x000fc80000000f00 */
[----:B------:R-:W-:Y:S02]  /*0200*/  @!P2 IADD3 R9, PT, PT, -R9, RZ, RZ ;  /* 0x000000ff0909a210 */ /* 0x000fe40007ffe1ff */
[----:B------:R-:W-:Y:S01]  /*0210*/  @!P0 LOP3.LUT R9, RZ, R2, RZ, 0x33, !PT ;  /* 0x00000002ff098212 */ /* 0x000fe200078e33ff */
[----:B-1----:R-:W-:-:S04]  /*0220*/  IMAD.WIDE R2, R0, 0x4, R4 ;  /* 0x0000000400027825 */ /* 0x002fc800078e0204 */
[----:B--2---:R-:W-:Y:S02]  /*0230*/  IMAD.WIDE R4, R9, 0x4, R6 ;  /* 0x0000000409047825 */ /* 0x004fe400078e0206 */
[----:B0-----:R-:W2:Y:S01]  /*0240*/  LDG.E R2, desc[UR4][R2.64] ;  /* 0x0000000402027981 */ /* 0x001ea2000c1e1900 */
[----:B------:R-:W0:Y:S03]  /*0250*/  LDC.64 R6, c[0x0][0x388] ;  /* 0x0000e200ff067b82 */ /* 0x000e260000000a00 */
[----:B------:R-:W2:Y:S01]  /*0260*/  LDG.E R5, desc[UR4][R4.64] ;  /* 0x0000000404057981 */ /* 0x000ea2000c1e1900 */
[----:B0-----:R-:W-:-:S04]  /*0270*/  IMAD.WIDE R6, R0, 0x4, R6 ;  /* 0x0000000400067825 */ /* 0x001fc800078e0206 */
[----:B--2---:R-:W-:-:S05]  /*0280*/  FADD R9, R2, R5 ;  /* 0x0000000502097221 */ /* 0x004fca0000000000 */
[----:B------:R-:W-:Y:S01]  /*0290*/  STG.E desc[UR4][R6.64], R9 ;  /* 0x0000000906007986 */ /* 0x000fe2000c101904 */
[----:B------:R-:W-:Y:S05]  /*02a0*/  EXIT ;  /* 0x000000000000794d */ /* 0x000fea0003800000 */
.L_x_0:
[----:B------:R-:W-:-:S00]  /*02b0*/  BRA `(.L_x_0) ;  /* 0xfffffffc00fc7947 */ /* 0x000fc0000383ffff */
[----:B------:R-:W-:-:S00]  /*02c0*/  NOP ;  /* 0x0000000000007918 */ /* 0x000fc00000000000 */
        /* <DEDUP_REMOVED lines=11> */
.L_x_2:


//--------------------- .text._Z13add_kernel_ccP6float2S0_S0_ii --------------------------
	.section	.text._Z13add_kernel_ccP6float2S0_S0_ii,"ax",@progbits
	.align	128
        .global         _Z13add_kernel_ccP6float2S0_S0_ii
        .type           _Z13add_kernel_ccP6float2S0_S0_ii,@function
        .size           _Z13add_kernel_ccP6float2S0_S0_ii,(.L_x_3 - _Z13add_kernel_ccP6float2S0_S0_ii)
        .other          _Z13add_kernel_ccP6float2S0_S0_ii,@"STO_CUDA_ENTRY STV_DEFAULT"
_Z13add_kernel_ccP6float2S0_S0_ii:
.text._Z13add_kernel_ccP6float2S0_S0_ii:
        /* <DEDUP_REMOVED lines=17> */
[----:B-1----:R-:W-:Y:S01]  /*0110*/  HFMA2 R4, -RZ, RZ, 0, 0 ;  /* 0x00000000ff047431 */ /* 0x002fe200000001ff */
[----:B--2---:R-:W-:-:S05]  /*0120*/  IADD3 R7, PT, PT, RZ, -R5, RZ ;  /* 0x80000005ff077210 */ /* 0x004fca0007ffe0ff */
        /* <DEDUP_REMOVED lines=17> */
[----:B0-----:R-:W2:Y:S01]  /*0240*/  LDG.E.64 R2, desc[UR4][R2.64] ;  /* 0x0000000402027981 */ /* 0x001ea2000c1e1b00 */
[----:B------:R-:W0:Y:S03]  /*0250*/  LDC.64 R6, c[0x0][0x388] ;  /* 0x0000e200ff067b82 */ /* 0x000e260000000a00 */
[----:B------:R-:W2:Y:S01]  /*0260*/  LDG.E.64 R4, desc[UR4][R4.64] ;  /* 0x0000000404047981 */ /* 0x000ea2000c1e1b00 */
[----:B0-----:R-:W-:-:S04]  /*0270*/  IMAD.WIDE R6, R0, 0x8, R6 ;  /* 0x0000000800067825 */ /* 0x001fc800078e0206 */
[----:B--2---:R-:W-:Y:S01]  /*0280*/  FADD R8, R2, R4 ;  /* 0x0000000402087221 */ /* 0x004fe20000000000 */
[----:B------:R-:W-:-:S05]  /*0290*/  FADD R9, R3, R5 ;  /* 0x0000000503097221 */ /* 0x000fca0000000000 */
[----:B------:R-:W-:Y:S01]  /*02a0*/  STG.E.64 desc[UR4][R6.64], R8 ;  /* 0x0000000806007986 */ /* 0x000fe2000c101b04 */
[----:B------:R-:W-:Y:S05]  /*02b0*/  EXIT ;  /* 0x000000000000794d */ /* 0x000fea0003800000 */
.L_x_1:
        /* <DEDUP_REMOVED lines=12> */
.L_x_3:


//--------------------- .nv.shared.reserved.0     --------------------------
	.section	.nv.shared.reserved.0,"aw",@nobits
	.weak		__nv_reservedSMEM_offset_0_alias
	.size		__nv_reservedSMEM_offset_0_alias, 0, 64
	.other		__nv_reservedSMEM_offset_0_alias,@"STO_CUDA_RESERVED_SHARED STV_DEFAULT"
__nv_reservedSMEM_offset_0_alias:
	.zero		0
	.zero		64


//--------------------- .nv.constant0._Z13add_kernel_ffPfS_S_ii --------------------------
	.section	.nv.constant0._Z13add_kernel_ffPfS_S_ii,"a",@progbits
	.sectionflags	@""
	.align	4
.nv.constant0._Z13add_kernel_ffPfS_S_ii:
	.zero		928


//--------------------- .nv.constant0._Z13add_kernel_ccP6float2S0_S0_ii --------------------------
	.section	.nv.constant0._Z13add_kernel_ccP6float2S0_S0_ii,"a",@progbits
	.sectionflags	@""
	.align	4
.nv.constant0._Z13add_kernel_ccP6float2S0_S0_ii:
	.zero		928


//--------------------- SYMBOLS --------------------------

	.type		.nv.reservedSmem.offset0,@object
	.size		.nv.reservedSmem.offset0,0x4
